//
// Generated by NVIDIA NVVM Compiler
//
// Compiler Build ID: CL-36424714
// Cuda compilation tools, release 13.0, V13.0.88
// Based on NVVM 20.0.0
//

.version 9.0
.target sm_100
.address_size 64

	// .globl	hadamard

.visible .entry hadamard(
	.param .u32 hadamard_param_0,
	.param .u32 hadamard_param_1,
	.param .u64 .ptr .align 1 hadamard_param_2,
	.param .u32 hadamard_param_3,
	.param .u64 .ptr .align 1 hadamard_param_4,
	.param .u32 hadamard_param_5,
	.param .u64 .ptr .align 1 hadamard_param_6,
	.param .u32 hadamard_param_7
)
{
	.reg .pred 	%p<4>;
	.reg .b32 	%r<19>;
	.reg .b64 	%rd<13>;
	.reg .b64 	%fd<4>;

	ld.param.u32 	%r6, [hadamard_param_0];
	ld.param.u32 	%r7, [hadamard_param_1];
	ld.param.u64 	%rd1, [hadamard_param_2];
	ld.param.u32 	%r3, [hadamard_param_3];
	ld.param.u64 	%rd2, [hadamard_param_4];
	ld.param.u32 	%r4, [hadamard_param_5];
	ld.param.u64 	%rd3, [hadamard_param_6];
	ld.param.u32 	%r5, [hadamard_param_7];
	mov.u32 	%r9, %ctaid.x;
	mov.u32 	%r10, %ntid.x;
	mov.u32 	%r11, %tid.x;
	mad.lo.s32 	%r1, %r9, %r10, %r11;
	mov.u32 	%r12, %ctaid.y;
	mov.u32 	%r13, %ntid.y;
	mov.u32 	%r14, %tid.y;
	mad.lo.s32 	%r15, %r12, %r13, %r14;
	setp.ge.s32 	%p1, %r1, %r6;
	setp.ge.s32 	%p2, %r15, %r7;
	or.pred  	%p3, %p1, %p2;
	@%p3 bra 	$L__BB0_2;
	cvta.to.global.u64 	%rd4, %rd1;
	cvta.to.global.u64 	%rd5, %rd2;
	cvta.to.global.u64 	%rd6, %rd3;
	mad.lo.s32 	%r16, %r3, %r15, %r1;
	mul.wide.s32 	%rd7, %r16, 8;
	add.s64 	%rd8, %rd4, %rd7;
	ld.global.f64 	%fd1, [%rd8];
	mad.lo.s32 	%r17, %r4, %r15, %r1;
	mul.wide.s32 	%rd9, %r17, 8;
	add.s64 	%rd10, %rd5, %rd9;
	ld.global.f64 	%fd2, [%rd10];
	mul.f64 	%fd3, %fd1, %fd2;
	mad.lo.s32 	%r18, %r5, %r15, %r1;
	mul.wide.s32 	%rd11, %r18, 8;
	add.s64 	%rd12, %rd6, %rd11;
	st.global.f64 	[%rd12], %fd3;
$L__BB0_2:
	ret;

}
	// .globl	matrix_sum
.visible .entry matrix_sum(
	.param .u32 matrix_sum_param_0,
	.param .u32 matrix_sum_param_1,
	.param .u64 .ptr .align 1 matrix_sum_param_2,
	.param .u32 matrix_sum_param_3,
	.param .u64 .ptr .align 1 matrix_sum_param_4,
	.param .u32 matrix_sum_param_5,
	.param .u64 .ptr .align 1 matrix_sum_param_6,
	.param .u32 matrix_sum_param_7
)
{
	.reg .pred 	%p<4>;
	.reg .b32 	%r<19>;
	.reg .b64 	%rd<13>;
	.reg .b64 	%fd<4>;

	ld.param.u32 	%r6, [matrix_sum_param_0];
	ld.param.u32 	%r7, [matrix_sum_param_1];
	ld.param.u64 	%rd1, [matrix_sum_param_2];
	ld.param.u32 	%r3, [matrix_sum_param_3];
	ld.param.u64 	%rd2, [matrix_sum_param_4];
	ld.param.u32 	%r4, [matrix_sum_param_5];
	ld.param.u64 	%rd3, [matrix_sum_param_6];
	ld.param.u32 	%r5, [matrix_sum_param_7];
	mov.u32 	%r9, %ctaid.x;
	mov.u32 	%r10, %ntid.x;
	mov.u32 	%r11, %tid.x;
	mad.lo.s32 	%r1, %r9, %r10, %r11;
	mov.u32 	%r12, %ctaid.y;
	mov.u32 	%r13, %ntid.y;
	mov.u32 	%r14, %tid.y;
	mad.lo.s32 	%r15, %r12, %r13, %r14;
	setp.ge.s32 	%p1, %r1, %r6;
	setp.ge.s32 	%p2, %r15, %r7;
	or.pred  	%p3, %p1, %p2;
	@%p3 bra 	$L__BB1_2;
	cvta.to.global.u64 	%rd4, %rd1;
	cvta.to.global.u64 	%rd5, %rd2;
	cvta.to.global.u64 	%rd6, %rd3;
	mad.lo.s32 	%r16, %r3, %r15, %r1;
	mul.wide.s32 	%rd7, %r16, 8;
	add.s64 	%rd8, %rd4, %rd7;
	ld.global.f64 	%fd1, [%rd8];
	mad.lo.s32 	%r17, %r4, %r15, %r1;
	mul.wide.s32 	%rd9, %r17, 8;
	add.s64 	%rd10, %rd5, %rd9;
	ld.global.f64 	%fd2, [%rd10];
	add.f64 	%fd3, %fd1, %fd2;
	mad.lo.s32 	%r18, %r5, %r15, %r1;
	mul.wide.s32 	%rd11, %r18, 8;
	add.s64 	%rd12, %rd6, %rd11;
	st.global.f64 	[%rd12], %fd3;
$L__BB1_2:
	ret;

}
	// .globl	copy
.visible .entry copy(
	.param .u32 copy_param_0,
	.param .u32 copy_param_1,
	.param .u64 .ptr .align 1 copy_param_2,
	.param .u32 copy_param_3,
	.param .u64 .ptr .align 1 copy_param_4,
	.param .u32 copy_param_5
)
{
	.reg .pred 	%p<4>;
	.reg .b32 	%r<17>;
	.reg .b64 	%rd<9>;
	.reg .b64 	%fd<2>;

	ld.param.u32 	%r5, [copy_param_0];
	ld.param.u32 	%r6, [copy_param_1];
	ld.param.u64 	%rd1, [copy_param_2];
	ld.param.u32 	%r3, [copy_param_3];
	ld.param.u64 	%rd2, [copy_param_4];
	ld.param.u32 	%r4, [copy_param_5];
	mov.u32 	%r8, %ctaid.x;
	mov.u32 	%r9, %ntid.x;
	mov.u32 	%r10, %tid.x;
	mad.lo.s32 	%r1, %r8, %r9, %r10;
	mov.u32 	%r11, %ctaid.y;
	mov.u32 	%r12, %ntid.y;
	mov.u32 	%r13, %tid.y;
	mad.lo.s32 	%r14, %r11, %r12, %r13;
	setp.ge.s32 	%p1, %r1, %r5;
	setp.ge.s32 	%p2, %r14, %r6;
	or.pred  	%p3, %p1, %p2;
	@%p3 bra 	$L__BB2_2;
	cvta.to.global.u64 	%rd3, %rd2;
	cvta.to.global.u64 	%rd4, %rd1;
	mad.lo.s32 	%r15, %r4, %r14, %r1;
	mul.wide.s32 	%rd5, %r15, 8;
	add.s64 	%rd6, %rd3, %rd5;
	ld.global.f64 	%fd1, [%rd6];
	mad.lo.s32 	%r16, %r3, %r14, %r1;
	mul.wide.s32 	%rd7, %r16, 8;
	add.s64 	%rd8, %rd4, %rd7;
	st.global.f64 	[%rd8], %fd1;
$L__BB2_2:
	ret;

}


// ===== COMPILED SASS (sm_100) =====

	.target	sm_100

	.elftype	@"ET_EXEC"


//--------------------- .note.nv.tkinfo           --------------------------
	.section	.note.nv.tkinfo,"",@"SHT_NOTE"
	.sectionflags	@"SHF_NOTE_NV_TKINFO"
	.tkinfo
        /*0018*/ 	.word	0x00000002
        /*0030*/ 	.string	""
        /*0030*/ 	.string	"ptxas"
        /*0030*/ 	.string	"Cuda compilation tools, release 13.0, V13.0.88"
        /*0030*/ 	.string	"Build cuda_13.0.r13.0/compiler.36424714_0"
        /*0030*/ 	.string	"-arch sm_100 -m 64 "



//--------------------- .note.nv.cuinfo           --------------------------
	.section	.note.nv.cuinfo,"",@"SHT_NOTE"
	.sectionflags	@"SHF_NOTE_NV_CUINFO"
        /*0018*/ 	.short	0x0002
        /*001a*/ 	.short	0x0064
        /*001c*/ 	.short	0x0082
	.zero		2


//--------------------- .nv.info                  --------------------------
	.section	.nv.info,"",@"SHT_CUDA_INFO"
	.align	4


	//----- nvinfo : EIATTR_REGCOUNT
	.align		4
        /*0000*/ 	.byte	0x04, 0x2f
        /*0002*/ 	.short	(.L_1 - .L_0)
	.align		4
.L_0:
        /*0004*/ 	.word	index@(hadamard)
        /*0008*/ 	.word	0x0000000e


	//----- nvinfo : EIATTR_FRAME_SIZE
	.align		4
.L_1:
        /*000c*/ 	.byte	0x04, 0x11
        /*000e*/ 	.short	(.L_3 - .L_2)
	.align		4
.L_2:
        /*0010*/ 	.word	index@(hadamard)
        /*0014*/ 	.word	0x00000000


	//----- nvinfo : EIATTR_REGCOUNT
	.align		4
.L_3:
        /*0018*/ 	.byte	0x04, 0x2f
        /*001a*/ 	.short	(.L_5 - .L_4)
	.align		4
.L_4:
        /*001c*/ 	.word	index@(matrix_sum)
        /*0020*/ 	.word	0x0000000e


	//----- nvinfo : EIATTR_FRAME_SIZE
	.align		4
.L_5:
        /*0024*/ 	.byte	0x04, 0x11
        /*0026*/ 	.short	(.L_7 - .L_6)
	.align		4
.L_6:
        /*0028*/ 	.word	index@(matrix_sum)
        /*002c*/ 	.word	0x00000000


	//----- nvinfo : EIATTR_REGCOUNT
	.align		4
.L_7:
        /*0030*/ 	.byte	0x04, 0x2f
        /*0032*/ 	.short	(.L_9 - .L_8)
	.align		4
.L_8:
        /*0034*/ 	.word	index@(copy)
        /*0038*/ 	.word	0x0000000a


	//----- nvinfo : EIATTR_FRAME_SIZE
	.align		4
.L_9:
        /*003c*/ 	.byte	0x04, 0x11
        /*003e*/ 	.short	(.L_11 - .L_10)
	.align		4
.L_10:
        /*0040*/ 	.word	index@(copy)
        /*0044*/ 	.word	0x00000000


	//----- nvinfo : EIATTR_MIN_STACK_SIZE
	.align		4
.L_11:
        /*0048*/ 	.byte	0x04, 0x12
        /*004a*/ 	.short	(.L_13 - .L_12)
	.align		4
.L_12:
        /*004c*/ 	.word	index@(copy)
        /*0050*/ 	.word	0x00000000


	//----- nvinfo : EIATTR_MIN_STACK_SIZE
	.align		4
.L_13:
        /*0054*/ 	.byte	0x04, 0x12
        /*0056*/ 	.short	(.L_15 - .L_14)
	.align		4
.L_14:
        /*0058*/ 	.word	index@(matrix_sum)
        /*005c*/ 	.word	0x00000000


	//----- nvinfo : EIATTR_MIN_STACK_SIZE
	.align		4
.L_15:
        /*0060*/ 	.byte	0x04, 0x12
        /*0062*/ 	.short	(.L_17 - .L_16)
	.align		4
.L_16:
        /*0064*/ 	.word	index@(hadamard)
        /*0068*/ 	.word	0x00000000
.L_17:


//--------------------- .nv.compat                --------------------------
	.section	.nv.compat,"",@"SHT_CUDA_COMPAT_INFO"
	.align	4
        /*0000*/ 	.byte	0x02, 0x09, 0x00, 0x00, 0x02, 0x02, 0x01, 0x00, 0x02, 0x05, 0x05, 0x00, 0x03, 0x07, 0x01, 0x01
        /*0010*/ 	.byte	0x02, 0x03, 0x00, 0x00, 0x02, 0x06, 0x01, 0x00, 0x04, 0x0b, 0x08, 0x00, 0x01, 0x00, 0x00, 0x00
        /*0020*/ 	.byte	0x00, 0x00, 0x00, 0x00


//--------------------- .nv.info.copy             --------------------------
	.section	.nv.info.copy,"",@"SHT_CUDA_INFO"
	.sectionflags	@""
	.align	4


	//----- nvinfo : EIATTR_CUDA_API_VERSION
	.align		4
        /*0000*/ 	.byte	0x04, 0x37
        /*0002*/ 	.short	(.L_19 - .L_18)
.L_18:
        /*0004*/ 	.word	0x00000082


	//----- nvinfo : EIATTR_KPARAM_INFO
	.align		4
.L_19:
        /*0008*/ 	.byte	0x04, 0x17
        /*000a*/ 	.short	(.L_21 - .L_20)
.L_20:
        /*000c*/ 	.word	0x00000000
        /*0010*/ 	.short	0x0005
        /*0012*/ 	.short	0x0020
        /*0014*/ 	.byte	0x00, 0xf0, 0x11, 0x00


	//----- nvinfo : EIATTR_KPARAM_INFO
	.align		4
.L_21:
        /*0018*/ 	.byte	0x04, 0x17
        /*001a*/ 	.short	(.L_23 - .L_22)
.L_22:
        /*001c*/ 	.word	0x00000000
        /*0020*/ 	.short	0x0004
        /*0022*/ 	.short	0x0018
        /*0024*/ 	.byte	0x00, 0xf5, 0x21, 0x00


	//----- nvinfo : EIATTR_KPARAM_INFO
	.align		4
.L_23:
        /*0028*/ 	.byte	0x04, 0x17
        /*002a*/ 	.short	(.L_25 - .L_24)
.L_24:
        /*002c*/ 	.word	0x00000000
        /*0030*/ 	.short	0x0003
        /*0032*/ 	.short	0x0010
        /*0034*/ 	.byte	0x00, 0xf0, 0x11, 0x00


	//----- nvinfo : EIATTR_KPARAM_INFO
	.align		4
.L_25:
        /*0038*/ 	.byte	0x04, 0x17
        /*003a*/ 	.short	(.L_27 - .L_26)
.L_26:
        /*003c*/ 	.word	0x00000000
        /*0040*/ 	.short	0x0002
        /*0042*/ 	.short	0x0008
        /*0044*/ 	.byte	0x00, 0xf5, 0x21, 0x00


	//----- nvinfo : EIATTR_KPARAM_INFO
	.align		4
.L_27:
        /*0048*/ 	.byte	0x04, 0x17
        /*004a*/ 	.short	(.L_29 - .L_28)
.L_28:
        /*004c*/ 	.word	0x00000000
        /*0050*/ 	.short	0x0001
        /*0052*/ 	.short	0x0004
        /*0054*/ 	.byte	0x00, 0xf0, 0x11, 0x00


	//----- nvinfo : EIATTR_KPARAM_INFO
	.align		4
.L_29:
        /*0058*/ 	.byte	0x04, 0x17
        /*005a*/ 	.short	(.L_31 - .L_30)
.L_30:
        /*005c*/ 	.word	0x00000000
        /*0060*/ 	.short	0x0000
        /*0062*/ 	.short	0x0000
        /*0064*/ 	.byte	0x00, 0xf0, 0x11, 0x00


	//----- nvinfo : EIATTR_SPARSE_MMA_MASK
	.align		4
.L_31:
        /*0068*/ 	.byte	0x03, 0x50
        /*006a*/ 	.short	0x0000


	//----- nvinfo : EIATTR_MAXREG_COUNT
	.align		4
        /*006c*/ 	.byte	0x03, 0x1b
        /*006e*/ 	.short	0x00ff


	//----- nvinfo : EIATTR_MERCURY_ISA_VERSION
	.align		4
        /*0070*/ 	.byte	0x03, 0x5f
        /*0072*/ 	.short	0x0101


	//----- nvinfo : EIATTR_VRC_CTA_INIT_COUNT
	.align		4
        /*0074*/ 	.byte	0x02, 0x4a
	.zero		1
	.zero		1


	//----- nvinfo : EIATTR_EXIT_INSTR_OFFSETS
	.align		4
        /*0078*/ 	.byte	0x04, 0x1c
        /*007a*/ 	.short	(.L_33 - .L_32)


	//   ....[0]....
.L_32:
        /*007c*/ 	.word	0x000000c0


	//   ....[1]....
        /*0080*/ 	.word	0x00000180


	//----- nvinfo : EIATTR_CBANK_PARAM_SIZE
	.align		4
.L_33:
        /*0084*/ 	.byte	0x03, 0x19
        /*0086*/ 	.short	0x0024


	//----- nvinfo : EIATTR_PARAM_CBANK
	.align		4
        /*0088*/ 	.byte	0x04, 0x0a
        /*008a*/ 	.short	(.L_35 - .L_34)
	.align		4
.L_34:
        /*008c*/ 	.word	index@(.nv.constant0.copy)
        /*0090*/ 	.short	0x0380
        /*0092*/ 	.short	0x0024


	//----- nvinfo : EIATTR_SW_WAR
	.align		4
.L_35:
        /*0094*/ 	.byte	0x04, 0x36
        /*0096*/ 	.short	(.L_37 - .L_36)
.L_36:
        /*0098*/ 	.word	0x00000008
.L_37:


//--------------------- .nv.info.matrix_sum       --------------------------
	.section	.nv.info.matrix_sum,"",@"SHT_CUDA_INFO"
	.sectionflags	@""
	.align	4


	//----- nvinfo : EIATTR_CUDA_API_VERSION
	.align		4
        /*0000*/ 	.byte	0x04, 0x37
        /*0002*/ 	.short	(.L_39 - .L_38)
.L_38:
        /*0004*/ 	.word	0x00000082


	//----- nvinfo : EIATTR_KPARAM_INFO
	.align		4
.L_39:
        /*0008*/ 	.byte	0x04, 0x17
        /*000a*/ 	.short	(.L_41 - .L_40)
.L_40:
        /*000c*/ 	.word	0x00000000
        /*0010*/ 	.short	0x0007
        /*0012*/ 	.short	0x0030
        /*0014*/ 	.byte	0x00, 0xf0, 0x11, 0x00


	//----- nvinfo : EIATTR_KPARAM_INFO
	.align		4
.L_41:
        /*0018*/ 	.byte	0x04, 0x17
        /*001a*/ 	.short	(.L_43 - .L_42)
.L_42:
        /*001c*/ 	.word	0x00000000
        /*0020*/ 	.short	0x0006
        /*0022*/ 	.short	0x0028
        /*0024*/ 	.byte	0x00, 0xf5, 0x21, 0x00


	//----- nvinfo : EIATTR_KPARAM_INFO
	.align		4
.L_43:
        /*0028*/ 	.byte	0x04, 0x17
        /*002a*/ 	.short	(.L_45 - .L_44)
.L_44:
        /*002c*/ 	.word	0x00000000
        /*0030*/ 	.short	0x0005
        /*0032*/ 	.short	0x0020
        /*0034*/ 	.byte	0x00, 0xf0, 0x11, 0x00


	//----- nvinfo : EIATTR_KPARAM_INFO
	.align		4
.L_45:
        /*0038*/ 	.byte	0x04, 0x17
        /*003a*/ 	.short	(.L_47 - .L_46)
.L_46:
        /*003c*/ 	.word	0x00000000
        /*0040*/ 	.short	0x0004
        /*0042*/ 	.short	0x0018
        /*0044*/ 	.byte	0x00, 0xf5, 0x21, 0x00


	//----- nvinfo : EIATTR_KPARAM_INFO
	.align		4
.L_47:
        /*0048*/ 	.byte	0x04, 0x17
        /*004a*/ 	.short	(.L_49 - .L_48)
.L_48:
        /*004c*/ 	.word	0x00000000
        /*0050*/ 	.short	0x0003
        /*0052*/ 	.short	0x0010
        /*0054*/ 	.byte	0x00, 0xf0, 0x11, 0x00


	//----- nvinfo : EIATTR_KPARAM_INFO
	.align		4
.L_49:
        /*0058*/ 	.byte	0x04, 0x17
        /*005a*/ 	.short	(.L_51 - .L_50)
.L_50:
        /*005c*/ 	.word	0x00000000
        /*0060*/ 	.short	0x0002
        /*0062*/ 	.short	0x0008
        /*0064*/ 	.byte	0x00, 0xf5, 0x21, 0x00


	//----- nvinfo : EIATTR_KPARAM_INFO
	.align		4
.L_51:
        /*0068*/ 	.byte	0x04, 0x17
        /*006a*/ 	.short	(.L_53 - .L_52)
.L_52:
        /*006c*/ 	.word	0x00000000
        /*0070*/ 	.short	0x0001
        /*0072*/ 	.short	0x0004
        /*0074*/ 	.byte	0x00, 0xf0, 0x11, 0x00


	//----- nvinfo : EIATTR_KPARAM_INFO
	.align		4
.L_53:
        /*0078*/ 	.byte	0x04, 0x17
        /*007a*/ 	.short	(.L_55 - .L_54)
.L_54:
        /*007c*/ 	.word	0x00000000
        /*0080*/ 	.short	0x0000
        /*0082*/ 	.short	0x0000
        /*0084*/ 	.byte	0x00, 0xf0, 0x11, 0x00


	//----- nvinfo : EIATTR_SPARSE_MMA_MASK
	.align		4
.L_55:
        /*0088*/ 	.byte	0x03, 0x50
        /*008a*/ 	.short	0x0000


	//----- nvinfo : EIATTR_MAXREG_COUNT
	.align		4
        /*008c*/ 	.byte	0x03, 0x1b
        /*008e*/ 	.short	0x00ff


	//----- nvinfo : EIATTR_MERCURY_ISA_VERSION
	.align		4
        /*0090*/ 	.byte	0x03, 0x5f
        /*0092*/ 	.short	0x0101


	//----- nvinfo : EIATTR_VRC_CTA_INIT_COUNT
	.align		4
        /*0094*/ 	.byte	0x02, 0x4a
	.zero		1
	.zero		1


	//----- nvinfo : EIATTR_EXIT_INSTR_OFFSETS
	.align		4
        /*0098*/ 	.byte	0x04, 0x1c
        /*009a*/ 	.short	(.L_57 - .L_56)


	//   ....[0]....
.L_56:
        /*009c*/ 	.word	0x000000c0


	//   ....[1]....
        /*00a0*/ 	.word	0x000001e0


	//----- nvinfo : EIATTR_CBANK_PARAM_SIZE
	.align		4
.L_57:
        /*00a4*/ 	.byte	0x03, 0x19
        /*00a6*/ 	.short	0x0034


	//----- nvinfo : EIATTR_PARAM_CBANK
	.align		4
        /*00a8*/ 	.byte	0x04, 0x0a
        /*00aa*/ 	.short	(.L_59 - .L_58)
	.align		4
.L_58:
        /*00ac*/ 	.word	index@(.nv.constant0.matrix_sum)
        /*00b0*/ 	.short	0x0380
        /*00b2*/ 	.short	0x0034


	//----- nvinfo : EIATTR_SW_WAR
	.align		4
.L_59:
        /*00b4*/ 	.byte	0x04, 0x36
        /*00b6*/ 	.short	(.L_61 - .L_60)
.L_60:
        /*00b8*/ 	.word	0x00000008
.L_61:


//--------------------- .nv.info.hadamard         --------------------------
	.section	.nv.info.hadamard,"",@"SHT_CUDA_INFO"
	.sectionflags	@""
	.align	4


	//----- nvinfo : EIATTR_CUDA_API_VERSION
	.align		4
        /*0000*/ 	.byte	0x04, 0x37
        /*0002*/ 	.short	(.L_63 - .L_62)
.L_62:
        /*0004*/ 	.word	0x00000082


	//----- nvinfo : EIATTR_KPARAM_INFO
	.align		4
.L_63:
        /*0008*/ 	.byte	0x04, 0x17
        /*000a*/ 	.short	(.L_65 - .L_64)
.L_64:
        /*000c*/ 	.word	0x00000000
        /*0010*/ 	.short	0x0007
        /*0012*/ 	.short	0x0030
        /*0014*/ 	.byte	0x00, 0xf0, 0x11, 0x00


	//----- nvinfo : EIATTR_KPARAM_INFO
	.align		4
.L_65:
        /*0018*/ 	.byte	0x04, 0x17
        /*001a*/ 	.short	(.L_67 - .L_66)
.L_66:
        /*001c*/ 	.word	0x00000000
        /*0020*/ 	.short	0x0006
        /*0022*/ 	.short	0x0028
        /*0024*/ 	.byte	0x00, 0xf5, 0x21, 0x00


	//----- nvinfo : EIATTR_KPARAM_INFO
	.align		4
.L_67:
        /*0028*/ 	.byte	0x04, 0x17
        /*002a*/ 	.short	(.L_69 - .L_68)
.L_68:
        /*002c*/ 	.word	0x00000000
        /*0030*/ 	.short	0x0005
        /*0032*/ 	.short	0x0020
        /*0034*/ 	.byte	0x00, 0xf0, 0x11, 0x00


	//----- nvinfo : EIATTR_KPARAM_INFO
	.align		4
.L_69:
        /*0038*/ 	.byte	0x04, 0x17
        /*003a*/ 	.short	(.L_71 - .L_70)
.L_70:
        /*003c*/ 	.word	0x00000000
        /*0040*/ 	.short	0x0004
        /*0042*/ 	.short	0x0018
        /*0044*/ 	.byte	0x00, 0xf5, 0x21, 0x00


	//----- nvinfo : EIATTR_KPARAM_INFO
	.align		4
.L_71:
        /*0048*/ 	.byte	0x04, 0x17
        /*004a*/ 	.short	(.L_73 - .L_72)
.L_72:
        /*004c*/ 	.word	0x00000000
        /*0050*/ 	.short	0x0003
        /*0052*/ 	.short	0x0010
        /*0054*/ 	.byte	0x00, 0xf0, 0x11, 0x00


	//----- nvinfo : EIATTR_KPARAM_INFO
	.align		4
.L_73:
        /*0058*/ 	.byte	0x04, 0x17
        /*005a*/ 	.short	(.L_75 - .L_74)
.L_74:
        /*005c*/ 	.word	0x00000000
        /*0060*/ 	.short	0x0002
        /*0062*/ 	.short	0x0008
        /*0064*/ 	.byte	0x00, 0xf5, 0x21, 0x00


	//----- nvinfo : EIATTR_KPARAM_INFO
	.align		4
.L_75:
        /*0068*/ 	.byte	0x04, 0x17
        /*006a*/ 	.short	(.L_77 - .L_76)
.L_76:
        /*006c*/ 	.word	0x00000000
        /*0070*/ 	.short	0x0001
        /*0072*/ 	.short	0x0004
        /*0074*/ 	.byte	0x00, 0xf0, 0x11, 0x00


	//----- nvinfo : EIATTR_KPARAM_INFO
	.align		4
.L_77:
        /*0078*/ 	.byte	0x04, 0x17
        /*007a*/ 	.short	(.L_79 - .L_78)
.L_78:
        /*007c*/ 	.word	0x00000000
        /*0080*/ 	.short	0x0000
        /*0082*/ 	.short	0x0000
        /*0084*/ 	.byte	0x00, 0xf0, 0x11, 0x00


	//----- nvinfo : EIATTR_SPARSE_MMA_MASK
	.align		4
.L_79:
        /*0088*/ 	.byte	0x03, 0x50
        /*008a*/ 	.short	0x0000


	//----- nvinfo : EIATTR_MAXREG_COUNT
	.align		4
        /*008c*/ 	.byte	0x03, 0x1b
        /*008e*/ 	.short	0x00ff


	//----- nvinfo : EIATTR_MERCURY_ISA_VERSION
	.align		4
        /*0090*/ 	.byte	0x03, 0x5f
        /*0092*/ 	.short	0x0101


	//----- nvinfo : EIATTR_VRC_CTA_INIT_COUNT
	.align		4
        /*0094*/ 	.byte	0x02, 0x4a
	.zero		1
	.zero		1


	//----- nvinfo : EIATTR_EXIT_INSTR_OFFSETS
	.align		4
        /*0098*/ 	.byte	0x04, 0x1c
        /*009a*/ 	.short	(.L_81 - .L_80)


	//   ....[0]....
.L_80:
        /*009c*/ 	.word	0x000000c0


	//   ....[1]....
        /*00a0*/ 	.word	0x000001e0


	//----- nvinfo : EIATTR_CBANK_PARAM_SIZE
	.align		4
.L_81:
        /*00a4*/ 	.byte	0x03, 0x19
        /*00a6*/ 	.short	0x0034


	//----- nvinfo : EIATTR_PARAM_CBANK
	.align		4
        /*00a8*/ 	.byte	0x04, 0x0a
        /*00aa*/ 	.short	(.L_83 - .L_82)
	.align		4
.L_82:
        /*00ac*/ 	.word	index@(.nv.constant0.hadamard)
        /*00b0*/ 	.short	0x0380
        /*00b2*/ 	.short	0x0034


	//----- nvinfo : EIATTR_SW_WAR
	.align		4
.L_83:
        /*00b4*/ 	.byte	0x04, 0x36
        /*00b6*/ 	.short	(.L_85 - .L_84)
.L_84:
        /*00b8*/ 	.word	0x00000008
.L_85:


//--------------------- .nv.callgraph             --------------------------
	.section	.nv.callgraph,"",@"SHT_CUDA_CALLGRAPH"
	.align	4
	.sectionentsize	8
	.align		4
        /*0000*/ 	.word	0x00000000
	.align		4
        /*0004*/ 	.word	0xffffffff
	.align		4
        /*0008*/ 	.word	0x00000000
	.align		4
        /*000c*/ 	.word	0xfffffffe
	.align		4
        /*0010*/ 	.word	0x00000000
	.align		4
        /*0014*/ 	.word	0xfffffffd
	.align		4
        /*0018*/ 	.word	0x00000000
	.align		4
        /*001c*/ 	.word	0xfffffffc


//--------------------- .text.copy                --------------------------
	.section	.text.copy,"ax",@progbits
	.align	128
        .global         copy
        .type           copy,@function
        .size           copy,(.L_x_3 - copy)
        .other          copy,@"STO_CUDA_ENTRY STV_DEFAULT"
copy:
.text.copy:
[----:B------:R-:W-:Y:S01]  /*0000*/  LDC R1, c[0x0][0x37c] ;  /* 0x0000df00ff017b82 */ /* 0x000fe20000000800 */
[----:B------:R-:W0:Y:S07]  /*0010*/  S2R R2, SR_TID.Y ;  /* 0x0000000000027919 */ /* 0x000e2e0000002200 */
[----:B------:R-:W1:Y:S01]  /*0020*/  LDC R0, c[0x0][0x360] ;  /* 0x0000d800ff007b82 */ /* 0x000e620000000800 */
[----:B------:R-:W2:Y:S01]  /*0030*/  LDCU.64 UR6, c[0x0][0x380] ;  /* 0x00007000ff0677ac */ /* 0x000ea20008000a00 */
[----:B------:R-:W1:Y:S06]  /*0040*/  S2R R3, SR_TID.X ;  /* 0x0000000000037919 */ /* 0x000e6c0000002100 */
[----:B------:R-:W0:Y:S08]  /*0050*/  S2UR UR5, SR_CTAID.Y ;  /* 0x00000000000579c3 */ /* 0x000e300000002600 */
[----:B------:R-:W0:Y:S08]  /*0060*/  LDC R7, c[0x0][0x364] ;  /* 0x0000d900ff077b82 */ /* 0x000e300000000800 */
[----:B------:R-:W1:Y:S01]  /*0070*/  S2UR UR4, SR_CTAID.X ;  /* 0x00000000000479c3 */ /* 0x000e620000002500 */
[----:B0-----:R-:W-:-:S05]  /*0080*/  IMAD R7, R7, UR5, R2 ;  /* 0x0000000507077c24 */ /* 0x001fca000f8e0202 */
[----:B--2---:R-:W-:Y:S01]  /*0090*/  ISETP.GE.AND P0, PT, R7, UR7, PT ;  /* 0x0000000707007c0c */ /* 0x004fe2000bf06270 */
[----:B-1----:R-:W-:-:S05]  /*00a0*/  IMAD R0, R0, UR4, R3 ;  /* 0x0000000400007c24 */ /* 0x002fca000f8e0203 */
[----:B------:R-:W-:-:S13]  /*00b0*/  ISETP.GE.OR P0, PT, R0, UR6, P0 ;  /* 0x0000000600007c0c */ /* 0x000fda0008706670 */
[----:B------:R-:W-:Y:S05]  /*00c0*/  @P0 EXIT ;  /* 0x000000000000094d */ /* 0x000fea0003800000 */
[----:B------:R-:W0:Y:S01]  /*00d0*/  LDC.64 R2, c[0x0][0x398] ;  /* 0x0000e600ff027b82 */ /* 0x000e220000000a00 */
[----:B------:R-:W1:Y:S01]  /*00e0*/  LDCU UR6, c[0x0][0x3a0] ;  /* 0x00007400ff0677ac */ /* 0x000e620008000800 */
[----:B------:R-:W2:Y:S01]  /*00f0*/  LDCU.64 UR4, c[0x0][0x358] ;  /* 0x00006b00ff0477ac */ /* 0x000ea20008000a00 */
[----:B-1----:R-:W-:Y:S01]  /*0100*/  IMAD R5, R7, UR6, R0 ;  /* 0x0000000607057c24 */ /* 0x002fe2000f8e0200 */
[----:B------:R-:W1:Y:S03]  /*0110*/  LDCU UR6, c[0x0][0x390] ;  /* 0x00007200ff0677ac */ /* 0x000e660008000800 */
[----:B0-----:R-:W-:Y:S02]  /*0120*/  IMAD.WIDE R2, R5, 0x8, R2 ;  /* 0x0000000805027825 */ /* 0x001fe400078e0202 */
[----:B------:R-:W0:Y:S04]  /*0130*/  LDC.64 R4, c[0x0][0x388] ;  /* 0x0000e200ff047b82 */ /* 0x000e280000000a00 */
[----:B--2---:R-:W2:Y:S01]  /*0140*/  LDG.E.64 R2, desc[UR4][R2.64] ;  /* 0x0000000402027981 */ /* 0x004ea2000c1e1b00 */
[----:B-1----:R-:W-:-:S04]  /*0150*/  IMAD R7, R7, UR6, R0 ;  /* 0x0000000607077c24 */ /* 0x002fc8000f8e0200 */
[----:B0-----:R-:W-:-:S05]  /*0160*/  IMAD.WIDE R4, R7, 0x8, R4 ;  /* 0x0000000807047825 */ /* 0x001fca00078e0204 */
[----:B--2---:R-:W-:Y:S01]  /*0170*/  STG.E.64 desc[UR4][R4.64], R2 ;  /* 0x0000000204007986 */ /* 0x004fe2000c101b04 */
[----:B------:R-:W-:Y:S05]  /*0180*/  EXIT ;  /* 0x000000000000794d */ /* 0x000fea0003800000 */
.L_x_0:
[----:B------:R-:W-:-:S00]  /*0190*/  BRA `(.L_x_0) ;  /* 0xfffffffc00fc7947 */ /* 0x000fc0000383ffff */
[----:B------:R-:W-:-:S00]  /*01a0*/  NOP ;  /* 0x0000000000007918 */ /* 0x000fc00000000000 */
        /* <DEDUP_REMOVED lines=13> */
.L_x_3:


//--------------------- .text.matrix_sum          --------------------------
	.section	.text.matrix_sum,"ax",@progbits
	.align	128
        .global         matrix_sum
        .type           matrix_sum,@function
        .size           matrix_sum,(.L_x_4 - matrix_sum)
        .other          matrix_sum,@"STO_CUDA_ENTRY STV_DEFAULT"
matrix_sum:
.text.matrix_sum:
        /* <DEDUP_REMOVED lines=15> */
[----:B------:R-:W2:Y:S06]  /*00f0*/  LDCU UR7, c[0x0][0x3a0] ;  /* 0x00007400ff0777ac */ /* 0x000eac0008000800 */
[----:B------:R-:W3:Y:S01]  /*0100*/  LDC.64 R4, c[0x0][0x398] ;  /* 0x0000e600ff047b82 */ /* 0x000ee20000000a00 */
[----:B------:R-:W4:Y:S01]  /*0110*/  LDCU.64 UR4, c[0x0][0x358] ;  /* 0x00006b00ff0477ac */ /* 0x000f220008000a00 */
[C-C-:B-1----:R-:W-:Y:S01]  /*0120*/  IMAD R9, R7.reuse, UR6, R0.reuse ;  /* 0x0000000607097c24 */ /* 0x142fe2000f8e0200 */
[----:B------:R-:W1:Y:S01]  /*0130*/  LDCU UR6, c[0x0][0x3b0] ;  /* 0x00007600ff0677ac */ /* 0x000e620008000800 */
[----:B--2---:R-:W-:-:S02]  /*0140*/  IMAD R11, R7, UR7, R0 ;  /* 0x00000007070b7c24 */ /* 0x004fc4000f8e0200 */
[----:B0-----:R-:W-:Y:S02]  /*0150*/  IMAD.WIDE R2, R9, 0x8, R2 ;  /* 0x0000000809027825 */ /* 0x001fe400078e0202 */
[----:B------:R-:W0:Y:S04]  /*0160*/  LDC.64 R8, c[0x0][0x3a8] ;  /* 0x0000ea00ff087b82 */ /* 0x000e280000000a00 */
[----:B----4-:R-:W2:Y:S01]  /*0170*/  LDG.E.64 R2, desc[UR4][R2.64] ;  /* 0x0000000402027981 */ /* 0x010ea2000c1e1b00 */
[----:B---3--:R-:W-:-:S06]  /*0180*/  IMAD.WIDE R4, R11, 0x8, R4 ;  /* 0x000000080b047825 */ /* 0x008fcc00078e0204 */
[----:B------:R-:W2:Y:S01]  /*0190*/  LDG.E.64 R4, desc[UR4][R4.64] ;  /* 0x0000000404047981 */ /* 0x000ea2000c1e1b00 */
[----:B-1----:R-:W-:-:S04]  /*01a0*/  IMAD R11, R7, UR6, R0 ;  /* 0x00000006070b7c24 */ /* 0x002fc8000f8e0200 */
[----:B0-----:R-:W-:Y:S01]  /*01b0*/  IMAD.WIDE R8, R11, 0x8, R8 ;  /* 0x000000080b087825 */ /* 0x001fe200078e0208 */
[----:B--2---:R-:W-:-:S07]  /*01c0*/  DADD R6, R2, R4 ;  /* 0x0000000002067229 */ /* 0x004fce0000000004 */
[----:B------:R-:W-:Y:S01]  /*01d0*/  STG.E.64 desc[UR4][R8.64], R6 ;  /* 0x0000000608007986 */ /* 0x000fe2000c101b04 */
[----:B------:R-:W-:Y:S05]  /*01e0*/  EXIT ;  /* 0x000000000000794d */ /* 0x000fea0003800000 */
.L_x_1:
        /* <DEDUP_REMOVED lines=9> */
.L_x_4:


//--------------------- .text.hadamard            --------------------------
	.section	.text.hadamard,"ax",@progbits
	.align	128
        .global         hadamard
        .type           hadamard,@function
        .size           hadamard,(.L_x_5 - hadamard)
        .other          hadamard,@"STO_CUDA_ENTRY STV_DEFAULT"
hadamard:
.text.hadamard:
        /* <DEDUP_REMOVED lines=28> */
[----:B--2---:R-:W-:-:S07]  /*01c0*/  DMUL R6, R2, R4 ;  /* 0x0000000402067228 */ /* 0x004fce0000000000 */
[----:B------:R-:W-:Y:S01]  /*01d0*/  STG.E.64 desc[UR4][R8.64], R6 ;  /* 0x0000000608007986 */ /* 0x000fe2000c101b04 */
[----:B------:R-:W-:Y:S05]  /*01e0*/  EXIT ;  /* 0x000000000000794d */ /* 0x000fea0003800000 */
.L_x_2:
        /* <DEDUP_REMOVED lines=9> */
.L_x_5:


//--------------------- .nv.shared.reserved.0     --------------------------
	.section	.nv.shared.reserved.0,"aw",@nobits
	.weak		__nv_reservedSMEM_offset_0_alias
	.size		__nv_reservedSMEM_offset_0_alias, 0, 64
	.other		__nv_reservedSMEM_offset_0_alias,@"STO_CUDA_RESERVED_SHARED STV_DEFAULT"
__nv_reservedSMEM_offset_0_alias:
	.zero		0
	.zero		64


//--------------------- .nv.constant0.copy        --------------------------
	.section	.nv.constant0.copy,"a",@progbits
	.sectionflags	@""
	.align	4
.nv.constant0.copy:
	.zero		932


//--------------------- .nv.constant0.matrix_sum  --------------------------
	.section	.nv.constant0.matrix_sum,"a",@progbits
	.sectionflags	@""
	.align	4
.nv.constant0.matrix_sum:
	.zero		948


//--------------------- .nv.constant0.hadamard    --------------------------
	.section	.nv.constant0.hadamard,"a",@progbits
	.sectionflags	@""
	.align	4
.nv.constant0.hadamard:
	.zero		948


//--------------------- SYMBOLS --------------------------

	.type		.nv.reservedSmem.offset0,@object
	.size		.nv.reservedSmem.offset0,0x4
